	.headerflags	@"EF_CUDA_TEXMODE_UNIFIED EF_CUDA_64BIT_ADDRESS EF_CUDA_ACCELERATORS EF_CUDA_SM90 EF_CUDA_VIRTUAL_SM(EF_CUDA_SM90)"
	.elftype	@"ET_EXEC"


//--------------------- .nv.info                  --------------------------
	.section	.nv.info,"",@"SHT_CUDA_INFO"
	.align	4


	//----- nvinfo : EIATTR_REGCOUNT
	.align		4
        /*0000*/ 	.byte	0x04, 0x2f
        /*0002*/ 	.short	(.L_1 - .L_0)
	.align		4
.L_0:
        /*0004*/ 	.word	index@(triton_poi_fused_clone_6)
        /*0008*/ 	.word	0x0000000e


	//----- nvinfo : EIATTR_MIN_STACK_SIZE
	.align		4
.L_1:
        /*000c*/ 	.byte	0x04, 0x12
        /*000e*/ 	.short	(.L_3 - .L_2)
	.align		4
.L_2:
        /*0010*/ 	.word	index@(triton_poi_fused_clone_6)
        /*0014*/ 	.word	0x00000000


	//----- nvinfo : EIATTR_FRAME_SIZE
	.align		4
.L_3:
        /*0018*/ 	.byte	0x04, 0x11
        /*001a*/ 	.short	(.L_5 - .L_4)
	.align		4
.L_4:
        /*001c*/ 	.word	index@(triton_poi_fused_clone_6)
        /*0020*/ 	.word	0x00000000


	//----- nvinfo : EIATTR_MIN_STACK_SIZE
	.align		4
.L_5:
        /*0024*/ 	.byte	0x04, 0x12
        /*0026*/ 	.short	(.L_7 - .L_6)
	.align		4
.L_6:
        /*0028*/ 	.word	index@(triton_poi_fused_clone_6)
        /*002c*/ 	.word	0x00000000
.L_7:


//--------------------- .nv.info.triton_poi_fused_clone_6 --------------------------
	.section	.nv.info.triton_poi_fused_clone_6,"",@"SHT_CUDA_INFO"
	.sectionflags	@""
	.align	4


	//----- nvinfo : EIATTR_CUDA_API_VERSION
	.align		4
        /*0000*/ 	.byte	0x04, 0x37
        /*0002*/ 	.short	(.L_9 - .L_8)
.L_8:
        /*0004*/ 	.word	0x0000007c


	//----- nvinfo : EIATTR_KPARAM_INFO
	.align		4
.L_9:
        /*0008*/ 	.byte	0x04, 0x17
        /*000a*/ 	.short	(.L_11 - .L_10)
.L_10:
        /*000c*/ 	.word	0x00000000
        /*0010*/ 	.short	0x0002
        /*0012*/ 	.short	0x0010
        /*0014*/ 	.byte	0x00, 0xf0, 0x11, 0x00


	//----- nvinfo : EIATTR_KPARAM_INFO
	.align		4
.L_11:
        /*0018*/ 	.byte	0x04, 0x17
        /*001a*/ 	.short	(.L_13 - .L_12)
.L_12:
        /*001c*/ 	.word	0x00000000
        /*0020*/ 	.short	0x0001
        /*0022*/ 	.short	0x0008
        /*0024*/ 	.byte	0x00, 0xf4, 0x21, 0x00


	//----- nvinfo : EIATTR_KPARAM_INFO
	.align		4
.L_13:
        /*0028*/ 	.byte	0x04, 0x17
        /*002a*/ 	.short	(.L_15 - .L_14)
.L_14:
        /*002c*/ 	.word	0x00000000
        /*0030*/ 	.short	0x0000
        /*0032*/ 	.short	0x0000
        /*0034*/ 	.byte	0x00, 0xf4, 0x21, 0x00


	//----- nvinfo : EIATTR_SPARSE_MMA_MASK
	.align		4
.L_15:
        /*0038*/ 	.byte	0x03, 0x50
        /*003a*/ 	.short	0x0000


	//----- nvinfo : EIATTR_MAXREG_COUNT
	.align		4
        /*003c*/ 	.byte	0x03, 0x1b
        /*003e*/ 	.short	0x00ff


	//----- nvinfo : EIATTR_EXIT_INSTR_OFFSETS
	.align		4
        /*0040*/ 	.byte	0x04, 0x1c
        /*0042*/ 	.short	(.L_17 - .L_16)


	//   ....[0]....
.L_16:
        /*0044*/ 	.word	0x000001f0


	//   ....[1]....
        /*0048*/ 	.word	0x00000210


	//----- nvinfo : EIATTR_REQNTID
	.align		4
.L_17:
        /*004c*/ 	.byte	0x04, 0x10
        /*004e*/ 	.short	(.L_19 - .L_18)
.L_18:
        /*0050*/ 	.word	0x00000080
        /*0054*/ 	.word	0x00000001
        /*0058*/ 	.word	0x00000001


	//----- nvinfo : EIATTR_CRS_STACK_SIZE
	.align		4
.L_19:
        /*005c*/ 	.byte	0x04, 0x1e
        /*005e*/ 	.short	(.L_21 - .L_20)
.L_20:
        /*0060*/ 	.word	0x00000000


	//----- nvinfo : EIATTR_CBANK_PARAM_SIZE
	.align		4
.L_21:
        /*0064*/ 	.byte	0x03, 0x19
        /*0066*/ 	.short	0x0014


	//----- nvinfo : EIATTR_PARAM_CBANK
	.align		4
        /*0068*/ 	.byte	0x04, 0x0a
        /*006a*/ 	.short	(.L_23 - .L_22)
	.align		4
.L_22:
        /*006c*/ 	.word	index@(.nv.constant0.triton_poi_fused_clone_6)
        /*0070*/ 	.short	0x0210
        /*0072*/ 	.short	0x0014


	//----- nvinfo : EIATTR_SW_WAR
	.align		4
.L_23:
        /*0074*/ 	.byte	0x04, 0x36
        /*0076*/ 	.short	(.L_25 - .L_24)
.L_24:
        /*0078*/ 	.word	0x00000008
.L_25:


//--------------------- .nv.callgraph             --------------------------
	.section	.nv.callgraph,"",@"SHT_CUDA_CALLGRAPH"
	.align	4
	.sectionentsize	8
	.align		4
        /*0000*/ 	.word	0x00000000
	.align		4
        /*0004*/ 	.word	0xffffffff
	.align		4
        /*0008*/ 	.word	0x00000000
	.align		4
        /*000c*/ 	.word	0xfffffffe
	.align		4
        /*0010*/ 	.word	0x00000000
	.align		4
        /*0014*/ 	.word	0xfffffffd
	.align		4
        /*0018*/ 	.word	0x00000000
	.align		4
        /*001c*/ 	.word	0xfffffffc


//--------------------- .text.triton_poi_fused_clone_6 --------------------------
	.section	.text.triton_poi_fused_clone_6,"ax",@progbits
	.align	128
        .global         triton_poi_fused_clone_6
        .type           triton_poi_fused_clone_6,@function
        .size           triton_poi_fused_clone_6,(.L_x_3 - triton_poi_fused_clone_6)
        .other          triton_poi_fused_clone_6,@"STO_CUDA_ENTRY STV_DEFAULT"
triton_poi_fused_clone_6:
.text.triton_poi_fused_clone_6:
[----:B------:R-:W0:Y:S02]  /*0000*/  LDC R1, c[0x0][0x28] ;  /* 0x00000a00ff017b82 */ /* 0x000e240000000800 */
[----:B------:R-:W1:Y:S01]  /*0010*/  S2R R0, SR_TID.X ;  /* 0x0000000000007919 */ /* 0x000e620000002100 */
[----:B------:R-:W2:Y:S01]  /*0020*/  LDC.64 R4, c[0x0][0x218] ;  /* 0x00008600ff047b82 */ /* 0x000ea20000000a00 */
[----:B------:R-:W-:Y:S01]  /*0030*/  ULDC.64 UR4, c[0x0][0x208] ;  /* 0x0000820000047ab9 */ /* 0x000fe20000000a00 */
[----:B------:R-:W-:Y:S01]  /*0040*/  BSSY B0, `(.L_x_0) ;  /* 0x000001a000007945 */ /* 0x000fe20003800000 */
[----:B------:R-:W3:Y:S01]  /*0050*/  S2R R3, SR_CTAID.X ;  /* 0x0000000000037919 */ /* 0x000ee20000002500 */
[----:B-1----:R-:W-:Y:S01]  /*0060*/  IMAD.SHL.U32 R0, R0, 0x2, RZ ;  /* 0x0000000200007824 */ /* 0x002fe200078e00ff */
[----:B---3--:R-:W-:-:S04]  /*0070*/  SHF.R.S32.HI R8, RZ, 0x17, R3 ;  /* 0x00000017ff087819 */ /* 0x008fc80000011403 */
[----:B------:R-:W-:Y:S02]  /*0080*/  LOP3.LUT R0, R0, 0xfe, RZ, 0xc0, !PT ;  /* 0x000000fe00007812 */ /* 0x000fe400078ec0ff */
[----:B------:R-:W-:-:S03]  /*0090*/  SGXT R8, R8, 0x1 ;  /* 0x000000010808781a */ /* 0x000fc60000000200 */
[----:B------:R-:W-:Y:S02]  /*00a0*/  IMAD R7, R3, 0x100, R0 ;  /* 0x0000010003077824 */ /* 0x000fe400078e0200 */
[----:B------:R-:W1:Y:S02]  /*00b0*/  LDC.64 R2, c[0x0][0x210] ;  /* 0x00008400ff027b82 */ /* 0x000e640000000a00 */
[C---:B--2---:R-:W-:Y:S01]  /*00c0*/  IMAD.WIDE R4, R7.reuse, 0x4, R4 ;  /* 0x0000000407047825 */ /* 0x044fe200078e0204 */
[----:B------:R-:W-:Y:S02]  /*00d0*/  SHF.R.S32.HI R0, RZ, 0x1f, R7 ;  /* 0x0000001fff007819 */ /* 0x000fe40000011407 */
[-C--:B------:R-:W-:Y:S02]  /*00e0*/  LEA.HI R9, R8, R7.reuse, RZ, 0x9 ;  /* 0x0000000708097211 */ /* 0x080fe400078f48ff */
[----:B------:R-:W-:Y:S02]  /*00f0*/  LEA.HI R0, R0, R7, RZ, 0x7 ;  /* 0x0000000700007211 */ /* 0x000fe400078f38ff */
[----:B------:R-:W-:-:S02]  /*0100*/  ISETP.GE.AND P0, PT, R7, 0x4800, PT ;  /* 0x000048000700780c */ /* 0x000fc40003f06270 */
[----:B------:R-:W-:Y:S02]  /*0110*/  SHF.R.S32.HI R6, RZ, 0x7, R0 ;  /* 0x00000007ff067819 */ /* 0x000fe40000011400 */
[----:B------:R-:W-:Y:S02]  /*0120*/  LOP3.LUT R0, R0, 0xffffff80, RZ, 0xc0, !PT ;  /* 0xffffff8000007812 */ /* 0x000fe400078ec0ff */
[----:B------:R-:W-:Y:S02]  /*0130*/  LEA.HI R8, R6, R6, RZ, 0x2 ;  /* 0x0000000606087211 */ /* 0x000fe400078f10ff */
[----:B------:R-:W-:Y:S01]  /*0140*/  SHF.R.S32.HI R11, RZ, 0x9, R9 ;  /* 0x00000009ff0b7819 */ /* 0x000fe20000011409 */
[----:B------:R-:W-:Y:S01]  /*0150*/  IMAD.IADD R0, R7, 0x1, -R0 ;  /* 0x0000000107007824 */ /* 0x000fe200078e0a00 */
[----:B------:R-:W-:-:S03]  /*0160*/  LOP3.LUT R9, R8, 0xfffffffc, RZ, 0xc0, !PT ;  /* 0xfffffffc08097812 */ /* 0x000fc600078ec0ff */
[----:B------:R-:W-:Y:S02]  /*0170*/  IMAD R0, R11, 0x80, R0 ;  /* 0x000000800b007824 */ /* 0x000fe400078e0200 */
[----:B------:R-:W-:Y:S01]  /*0180*/  IMAD.IADD R9, R6, 0x1, -R9 ;  /* 0x0000000106097824 */ /* 0x000fe200078e0a09 */
[----:B------:R-:W-:-:S03]  /*0190*/  CS2R R6, SRZ ;  /* 0x0000000000067805 */ /* 0x000fc6000001ff00 */
[----:B------:R-:W-:-:S04]  /*01a0*/  IMAD R9, R9, 0x1200, R0 ;  /* 0x0000120009097824 */ /* 0x000fc800078e0200 */
[----:B-1----:R-:W-:Y:S01]  /*01b0*/  IMAD.WIDE R2, R9, 0x4, R2 ;  /* 0x0000000409027825 */ /* 0x002fe200078e0202 */
[----:B------:R-:W-:Y:S06]  /*01c0*/  @P0 BRA `(.L_x_1) ;  /* 0x0000000000040947 */ /* 0x000fec0003800000 */
[----:B------:R1:W5:Y:S02]  /*01d0*/  LDG.E.64 R6, desc[UR4][R2.64] ;  /* 0x0000000402067981 */ /* 0x000364000c1e1b00 */
.L_x_1:
[----:B------:R-:W-:Y:S05]  /*01e0*/  BSYNC B0 ;  /* 0x0000000000007941 */ /* 0x000fea0003800000 */
.L_x_0:
[----:B------:R-:W-:Y:S05]  /*01f0*/  @P0 EXIT ;  /* 0x000000000000094d */ /* 0x000fea0003800000 */
[----:B-----5:R-:W-:Y:S01]  /*0200*/  STG.E.64 desc[UR4][R4.64], R6 ;  /* 0x0000000604007986 */ /* 0x020fe2000c101b04 */
[----:B------:R-:W-:Y:S05]  /*0210*/  EXIT ;  /* 0x000000000000794d */ /* 0x000fea0003800000 */
.L_x_2:
[----:B------:R-:W-:-:S00]  /*0220*/  BRA `(.L_x_2) ;  /* 0xfffffffc00fc7947 */ /* 0x000fc0000383ffff */
[----:B------:R-:W-:-:S00]  /*0230*/  NOP ;  /* 0x0000000000007918 */ /* 0x000fc00000000000 */
        /* <DEDUP_REMOVED lines=12> */
.L_x_3:


//--------------------- .nv.constant0.triton_poi_fused_clone_6 --------------------------
	.section	.nv.constant0.triton_poi_fused_clone_6,"a",@progbits
	.sectionflags	@""
	.align	4
.nv.constant0.triton_poi_fused_clone_6:
	.zero		548
